	.headerflags	@"EF_CUDA_TEXMODE_UNIFIED EF_CUDA_64BIT_ADDRESS EF_CUDA_ACCELERATORS EF_CUDA_SM90 EF_CUDA_VIRTUAL_SM(EF_CUDA_SM90)"
	.elftype	@"ET_EXEC"


//--------------------- .nv.info                  --------------------------
	.section	.nv.info,"",@"SHT_CUDA_INFO"
	.align	4


	//----- nvinfo : EIATTR_REGCOUNT
	.align		4
        /*0000*/ 	.byte	0x04, 0x2f
        /*0002*/ 	.short	(.L_3 - .L_2)
	.align		4
.L_2:
        /*0004*/ 	.word	index@(triton_poi_fused__native_batch_norm_legit_no_training_convolution_relu_23)
        /*0008*/ 	.word	0x0000001a


	//----- nvinfo : EIATTR_MIN_STACK_SIZE
	.align		4
.L_3:
        /*000c*/ 	.byte	0x04, 0x12
        /*000e*/ 	.short	(.L_5 - .L_4)
	.align		4
.L_4:
        /*0010*/ 	.word	index@(triton_poi_fused__native_batch_norm_legit_no_training_convolution_relu_23)
        /*0014*/ 	.word	0x00000000


	//----- nvinfo : EIATTR_FRAME_SIZE
	.align		4
.L_5:
        /*0018*/ 	.byte	0x04, 0x11
        /*001a*/ 	.short	(.L_7 - .L_6)
	.align		4
.L_6:
        /*001c*/ 	.word	index@(triton_poi_fused__native_batch_norm_legit_no_training_convolution_relu_23)
        /*0020*/ 	.word	0x00000000


	//----- nvinfo : EIATTR_MIN_STACK_SIZE
	.align		4
.L_7:
        /*0024*/ 	.byte	0x04, 0x12
        /*0026*/ 	.short	(.L_9 - .L_8)
	.align		4
.L_8:
        /*0028*/ 	.word	index@(triton_poi_fused__native_batch_norm_legit_no_training_convolution_relu_23)
        /*002c*/ 	.word	0x00000000
.L_9:


//--------------------- .nv.info.triton_poi_fused__native_batch_norm_legit_no_training_convolution_relu_23 --------------------------
	.section	.nv.info.triton_poi_fused__native_batch_norm_legit_no_training_convolution_relu_23,"",@"SHT_CUDA_INFO"
	.sectionflags	@""
	.align	4


	//----- nvinfo : EIATTR_CUDA_API_VERSION
	.align		4
        /*0000*/ 	.byte	0x04, 0x37
        /*0002*/ 	.short	(.L_11 - .L_10)
.L_10:
        /*0004*/ 	.word	0x0000007c


	//----- nvinfo : EIATTR_KPARAM_INFO
	.align		4
.L_11:
        /*0008*/ 	.byte	0x04, 0x17
        /*000a*/ 	.short	(.L_13 - .L_12)
.L_12:
        /*000c*/ 	.word	0x00000000
        /*0010*/ 	.short	0x0007
        /*0012*/ 	.short	0x0038
        /*0014*/ 	.byte	0x00, 0xf0, 0x11, 0x00


	//----- nvinfo : EIATTR_KPARAM_INFO
	.align		4
.L_13:
        /*0018*/ 	.byte	0x04, 0x17
        /*001a*/ 	.short	(.L_15 - .L_14)
.L_14:
        /*001c*/ 	.word	0x00000000
        /*0020*/ 	.short	0x0006
        /*0022*/ 	.short	0x0030
        /*0024*/ 	.byte	0x00, 0xf4, 0x21, 0x00


	//----- nvinfo : EIATTR_KPARAM_INFO
	.align		4
.L_15:
        /*0028*/ 	.byte	0x04, 0x17
        /*002a*/ 	.short	(.L_17 - .L_16)
.L_16:
        /*002c*/ 	.word	0x00000000
        /*0030*/ 	.short	0x0005
        /*0032*/ 	.short	0x0028
        /*0034*/ 	.byte	0x00, 0xf4, 0x21, 0x00


	//----- nvinfo : EIATTR_KPARAM_INFO
	.align		4
.L_17:
        /*0038*/ 	.byte	0x04, 0x17
        /*003a*/ 	.short	(.L_19 - .L_18)
.L_18:
        /*003c*/ 	.word	0x00000000
        /*0040*/ 	.short	0x0004
        /*0042*/ 	.short	0x0020
        /*0044*/ 	.byte	0x00, 0xf4, 0x21, 0x00


	//----- nvinfo : EIATTR_KPARAM_INFO
	.align		4
.L_19:
        /*0048*/ 	.byte	0x04, 0x17
        /*004a*/ 	.short	(.L_21 - .L_20)
.L_20:
        /*004c*/ 	.word	0x00000000
        /*0050*/ 	.short	0x0003
        /*0052*/ 	.short	0x0018
        /*0054*/ 	.byte	0x00, 0xf4, 0x21, 0x00


	//----- nvinfo : EIATTR_KPARAM_INFO
	.align		4
.L_21:
        /*0058*/ 	.byte	0x04, 0x17
        /*005a*/ 	.short	(.L_23 - .L_22)
.L_22:
        /*005c*/ 	.word	0x00000000
        /*0060*/ 	.short	0x0002
        /*0062*/ 	.short	0x0010
        /*0064*/ 	.byte	0x00, 0xf4, 0x21, 0x00


	//----- nvinfo : EIATTR_KPARAM_INFO
	.align		4
.L_23:
        /*0068*/ 	.byte	0x04, 0x17
        /*006a*/ 	.short	(.L_25 - .L_24)
.L_24:
        /*006c*/ 	.word	0x00000000
        /*0070*/ 	.short	0x0001
        /*0072*/ 	.short	0x0008
        /*0074*/ 	.byte	0x00, 0xf4, 0x21, 0x00


	//----- nvinfo : EIATTR_KPARAM_INFO
	.align		4
.L_25:
        /*0078*/ 	.byte	0x04, 0x17
        /*007a*/ 	.short	(.L_27 - .L_26)
.L_26:
        /*007c*/ 	.word	0x00000000
        /*0080*/ 	.short	0x0000
        /*0082*/ 	.short	0x0000
        /*0084*/ 	.byte	0x00, 0xf4, 0x21, 0x00


	//----- nvinfo : EIATTR_SPARSE_MMA_MASK
	.align		4
.L_27:
        /*0088*/ 	.byte	0x03, 0x50
        /*008a*/ 	.short	0x0000


	//----- nvinfo : EIATTR_MAXREG_COUNT
	.align		4
        /*008c*/ 	.byte	0x03, 0x1b
        /*008e*/ 	.short	0x00ff


	//----- nvinfo : EIATTR_EXIT_INSTR_OFFSETS
	.align		4
        /*0090*/ 	.byte	0x04, 0x1c
        /*0092*/ 	.short	(.L_29 - .L_28)


	//   ....[0]....
.L_28:
        /*0094*/ 	.word	0x00000480


	//----- nvinfo : EIATTR_REQNTID
	.align		4
.L_29:
        /*0098*/ 	.byte	0x04, 0x10
        /*009a*/ 	.short	(.L_31 - .L_30)
.L_30:
        /*009c*/ 	.word	0x00000080
        /*00a0*/ 	.word	0x00000001
        /*00a4*/ 	.word	0x00000001


	//----- nvinfo : EIATTR_CBANK_PARAM_SIZE
	.align		4
.L_31:
        /*00a8*/ 	.byte	0x03, 0x19
        /*00aa*/ 	.short	0x003c


	//----- nvinfo : EIATTR_PARAM_CBANK
	.align		4
        /*00ac*/ 	.byte	0x04, 0x0a
        /*00ae*/ 	.short	(.L_33 - .L_32)
	.align		4
.L_32:
        /*00b0*/ 	.word	index@(.nv.constant0.triton_poi_fused__native_batch_norm_legit_no_training_convolution_relu_23)
        /*00b4*/ 	.short	0x0210
        /*00b6*/ 	.short	0x003c


	//----- nvinfo : EIATTR_SW_WAR
	.align		4
.L_33:
        /*00b8*/ 	.byte	0x04, 0x36
        /*00ba*/ 	.short	(.L_35 - .L_34)
.L_34:
        /*00bc*/ 	.word	0x00000008
.L_35:


//--------------------- .nv.callgraph             --------------------------
	.section	.nv.callgraph,"",@"SHT_CUDA_CALLGRAPH"
	.align	4
	.sectionentsize	8
	.align		4
        /*0000*/ 	.word	0x00000000
	.align		4
        /*0004*/ 	.word	0xffffffff
	.align		4
        /*0008*/ 	.word	0x00000000
	.align		4
        /*000c*/ 	.word	0xfffffffe
	.align		4
        /*0010*/ 	.word	0x00000000
	.align		4
        /*0014*/ 	.word	0xfffffffd
	.align		4
        /*0018*/ 	.word	0x00000000
	.align		4
        /*001c*/ 	.word	0xfffffffc


//--------------------- .nv.constant4             --------------------------
	.section	.nv.constant4,"a",@progbits
	.align	8
	.align		8
.nv.constant4:
        /*0000*/ 	.dword	_$_str
	.align		8
        /*0008*/ 	.dword	_$_str_$_2


//--------------------- .text.triton_poi_fused__native_batch_norm_legit_no_training_convolution_relu_23 --------------------------
	.section	.text.triton_poi_fused__native_batch_norm_legit_no_training_convolution_relu_23,"ax",@progbits
	.align	128
        .global         triton_poi_fused__native_batch_norm_legit_no_training_convolution_relu_23
        .type           triton_poi_fused__native_batch_norm_legit_no_training_convolution_relu_23,@function
        .size           triton_poi_fused__native_batch_norm_legit_no_training_convolution_relu_23,(.L_x_1 - triton_poi_fused__native_batch_norm_legit_no_training_convolution_relu_23)
        .other          triton_poi_fused__native_batch_norm_legit_no_training_convolution_relu_23,@"STO_CUDA_ENTRY STV_DEFAULT"
triton_poi_fused__native_batch_norm_legit_no_training_convolution_relu_23:
.text.triton_poi_fused__native_batch_norm_legit_no_training_convolution_relu_23:
[----:B------:R-:W-:Y:S01]  /*0000*/  LDC R1, c[0x0][0x28] ;  /* 0x00000a00ff017b82 */ /* 0x000fe20000000800 */
[----:B------:R-:W1:Y:S07]  /*0010*/  S2R R0, SR_TID.X ;  /* 0x0000000000007919 */ /* 0x000e6e0000002100 */
[----:B------:R-:W2:Y:S01]  /*0020*/  LDC.64 R20, c[0x0][0x228] ;  /* 0x00008a00ff147b82 */ /* 0x000ea20000000a00 */
[----:B------:R-:W-:Y:S01]  /*0030*/  ULDC.64 UR4, c[0x0][0x208] ;  /* 0x0000820000047ab9 */ /* 0x000fe20000000a00 */
[----:B------:R-:W3:Y:S06]  /*0040*/  S2R R5, SR_CTAID.X ;  /* 0x0000000000057919 */ /* 0x000eec0000002500 */
[----:B------:R-:W4:Y:S08]  /*0050*/  LDC.64 R16, c[0x0][0x218] ;  /* 0x00008600ff107b82 */ /* 0x000f300000000a00 */
[----:B------:R-:W5:Y:S08]  /*0060*/  LDC.64 R18, c[0x0][0x220] ;  /* 0x00008800ff127b82 */ /* 0x000f700000000a00 */
[----:B------:R-:W4:Y:S01]  /*0070*/  LDC.64 R12, c[0x0][0x230] ;  /* 0x00008c00ff0c7b82 */ /* 0x000f220000000a00 */
[----:B-1----:R-:W-:-:S07]  /*0080*/  SHF.L.U32 R0, R0, 0x2, RZ ;  /* 0x0000000200007819 */ /* 0x002fce00000006ff */
[----:B------:R-:W1:Y:S01]  /*0090*/  LDC.64 R8, c[0x0][0x238] ;  /* 0x00008e00ff087b82 */ /* 0x000e620000000a00 */
[----:B---3--:R-:W-:Y:S02]  /*00a0*/  SHF.R.S32.HI R3, RZ, 0x16, R5 ;  /* 0x00000016ff037819 */ /* 0x008fe40000011405 */
[----:B------:R-:W-:Y:S02]  /*00b0*/  LOP3.LUT R0, R0, 0x1fc, RZ, 0xc0, !PT ;  /* 0x000001fc00007812 */ /* 0x000fe400078ec0ff */
[----:B------:R-:W-:Y:S02]  /*00c0*/  SGXT R3, R3, 0x1 ;  /* 0x000000010303781a */ /* 0x000fe40000000200 */
[----:B------:R-:W-:-:S04]  /*00d0*/  LEA R0, R5, R0, 0x9 ;  /* 0x0000000005007211 */ /* 0x000fc800078e48ff */
[----:B------:R-:W-:-:S04]  /*00e0*/  LEA.HI R3, R3, R0, RZ, 0x4 ;  /* 0x0000000003037211 */ /* 0x000fc800078f20ff */
[--C-:B------:R-:W-:Y:S02]  /*00f0*/  SHF.R.S32.HI R15, RZ, 0x4, R3.reuse ;  /* 0x00000004ff0f7819 */ /* 0x100fe40000011403 */
[----:B------:R-:W-:-:S04]  /*0100*/  SHF.R.S32.HI R2, RZ, 0x1f, R3 ;  /* 0x0000001fff027819 */ /* 0x000fc80000011403 */
[----:B------:R-:W-:-:S04]  /*0110*/  LEA.HI R2, R2, R15, RZ, 0xa ;  /* 0x0000000f02027211 */ /* 0x000fc800078f50ff */
[----:B------:R-:W-:-:S04]  /*0120*/  LOP3.LUT R2, R2, 0xfffffc00, RZ, 0xc0, !PT ;  /* 0xfffffc0002027812 */ /* 0x000fc800078ec0ff */
[----:B------:R-:W-:Y:S02]  /*0130*/  IADD3 R15, R15, -R2, RZ ;  /* 0x800000020f0f7210 */ /* 0x000fe40007ffe0ff */
[----:B------:R-:W3:Y:S03]  /*0140*/  LDC.64 R2, c[0x0][0x210] ;  /* 0x00008400ff027b82 */ /* 0x000ee60000000a00 */
[----:B--2---:R-:W-:-:S05]  /*0150*/  IMAD.WIDE R20, R15, 0x4, R20 ;  /* 0x000000040f147825 */ /* 0x004fca00078e0214 */
[----:B------:R2:W2:Y:S01]  /*0160*/  LDG.E.EL R10, desc[UR4][R20.64] ;  /* 0x00000004140a7981 */ /* 0x0004a2000c2e1900 */
[----:B----4-:R-:W-:-:S04]  /*0170*/  IMAD.WIDE R16, R15, 0x4, R16 ;  /* 0x000000040f107825 */ /* 0x010fc800078e0210 */
[----:B-----5:R-:W-:Y:S01]  /*0180*/  IMAD.WIDE R18, R15, 0x4, R18 ;  /* 0x000000040f127825 */ /* 0x020fe200078e0212 */
[----:B------:R4:W5:Y:S04]  /*0190*/  LDG.E.EL R11, desc[UR4][R16.64] ;  /* 0x00000004100b7981 */ /* 0x000968000c2e1900 */
[----:B------:R-:W5:Y:S01]  /*01a0*/  LDG.E.EL R14, desc[UR4][R18.64] ;  /* 0x00000004120e7981 */ /* 0x000f62000c2e1900 */
[----:B---3--:R-:W-:-:S05]  /*01b0*/  IMAD.WIDE R2, R0, 0x4, R2 ;  /* 0x0000000400027825 */ /* 0x008fca00078e0202 */
[----:B------:R-:W5:Y:S01]  /*01c0*/  LDG.E.128 R4, desc[UR4][R2.64] ;  /* 0x0000000402047981 */ /* 0x000f62000c1e1d00 */
[----:B0-2---:R-:W-:-:S04]  /*01d0*/  IMAD.WIDE R20, R15, 0x4, R12 ;  /* 0x000000040f147825 */ /* 0x005fc800078e020c */
[----:B-1----:R-:W-:Y:S01]  /*01e0*/  IMAD.WIDE R22, R15, 0x4, R8 ;  /* 0x000000040f167825 */ /* 0x002fe200078e0208 */
[----:B------:R-:W2:Y:S01]  /*01f0*/  LDG.E.EL R12, desc[UR4][R20.64] ;  /* 0x00000004140c7981 */ /* 0x000ea2000c2e1900 */
[----:B----4-:R-:W-:Y:S01]  /*0200*/  HFMA2.MMA R16, -RZ, RZ, 1.625, 0 ;  /* 0x3e800000ff107435 */ /* 0x010fe200000001ff */
[----:B------:R-:W0:Y:S02]  /*0210*/  LDC.64 R8, c[0x0][0x240] ;  /* 0x00009000ff087b82 */ /* 0x000e240000000a00 */
[----:B------:R-:W2:Y:S01]  /*0220*/  LDG.E.EL R13, desc[UR4][R22.64] ;  /* 0x00000004160d7981 */ /* 0x000ea2000c2e1900 */
[----:B------:R-:W-:-:S04]  /*0230*/  FADD R10, R10, 9.9999997473787516356e-06 ;  /* 0x3727c5ac0a0a7421 */ /* 0x000fc80000000000 */
[----:B------:R-:W1:Y:S02]  /*0240*/  MUFU.SQRT R15, R10 ;  /* 0x0000000a000f7308 */ /* 0x000e640000002000 */
[C---:B-1----:R-:W-:Y:S02]  /*0250*/  FSETP.GT.AND P0, PT, R15.reuse, 8.50705917302346158658e+37, PT ;  /* 0x7e8000000f00780b */ /* 0x042fe40003f04000 */
[----:B------:R-:W-:-:S11]  /*0260*/  FSETP.GEU.AND P1, PT, R15, 1.175494350822287508e-38, PT ;  /* 0x008000000f00780b */ /* 0x000fd60003f2e000 */
[----:B------:R-:W-:-:S04]  /*0270*/  @P0 FMUL R15, R15, 0.25 ;  /* 0x3e8000000f0f0820 */ /* 0x000fc80000400000 */
[----:B------:R-:W-:-:S06]  /*0280*/  @!P1 FMUL R15, R15, 16777216 ;  /* 0x4b8000000f0f9820 */ /* 0x000fcc0000400000 */
[----:B------:R-:W1:Y:S01]  /*0290*/  MUFU.RCP R15, R15 ;  /* 0x0000000f000f7308 */ /* 0x000e620000001000 */
[----:B------:R-:W-:Y:S01]  /*02a0*/  FSEL R16, R16, 1, P0 ;  /* 0x3f80000010107808 */ /* 0x000fe20000000000 */
[--C-:B-----5:R-:W-:Y:S01]  /*02b0*/  FADD R4, R4, R11.reuse ;  /* 0x0000000b04047221 */ /* 0x120fe20000000000 */
[--C-:B------:R-:W-:Y:S01]  /*02c0*/  FADD R5, R5, R11.reuse ;  /* 0x0000000b05057221 */ /* 0x100fe20000000000 */
[--C-:B------:R-:W-:Y:S02]  /*02d0*/  FADD R6, R6, R11.reuse ;  /* 0x0000000b06067221 */ /* 0x100fe40000000000 */
[----:B------:R-:W-:Y:S01]  /*02e0*/  @!P1 FMUL R16, R16, 16777216 ;  /* 0x4b80000010109820 */ /* 0x000fe20000400000 */
[----:B------:R-:W-:Y:S01]  /*02f0*/  FADD R7, R7, R11 ;  /* 0x0000000b07077221 */ /* 0x000fe20000000000 */
[C---:B------:R-:W-:Y:S01]  /*0300*/  FADD R11, -R14.reuse, R4 ;  /* 0x000000040e0b7221 */ /* 0x040fe20000000100 */
[C---:B------:R-:W-:Y:S02]  /*0310*/  FADD R17, -R14.reuse, R6 ;  /* 0x000000060e117221 */ /* 0x040fe40000000100 */
[C---:B------:R-:W-:Y:S01]  /*0320*/  FADD R19, -R14.reuse, R7 ;  /* 0x000000070e137221 */ /* 0x040fe20000000100 */
[----:B-1----:R-:W-:Y:S01]  /*0330*/  FMUL R16, R15, R16 ;  /* 0x000000100f107220 */ /* 0x002fe20000400000 */
[----:B------:R-:W-:-:S03]  /*0340*/  FADD R15, -R14, R5 ;  /* 0x000000050e0f7221 */ /* 0x000fc60000000100 */
[C---:B------:R-:W-:Y:S01]  /*0350*/  FMUL R11, R16.reuse, R11 ;  /* 0x0000000b100b7220 */ /* 0x040fe20000400000 */
[C---:B------:R-:W-:Y:S01]  /*0360*/  FMUL R14, R16.reuse, R15 ;  /* 0x0000000f100e7220 */ /* 0x040fe20000400000 */
[C---:B------:R-:W-:Y:S01]  /*0370*/  FMUL R10, R16.reuse, R17 ;  /* 0x00000011100a7220 */ /* 0x040fe20000400000 */
[----:B------:R-:W-:Y:S01]  /*0380*/  FMUL R16, R16, R19 ;  /* 0x0000001310107220 */ /* 0x000fe20000400000 */
[C-C-:B--2---:R-:W-:Y:S01]  /*0390*/  FFMA R11, R12.reuse, R11, R13.reuse ;  /* 0x0000000b0c0b7223 */ /* 0x144fe2000000000d */
[C-C-:B------:R-:W-:Y:S01]  /*03a0*/  FFMA R14, R12.reuse, R14, R13.reuse ;  /* 0x0000000e0c0e7223 */ /* 0x140fe2000000000d */
[C-C-:B------:R-:W-:Y:S01]  /*03b0*/  FFMA R10, R12.reuse, R10, R13.reuse ;  /* 0x0000000a0c0a7223 */ /* 0x140fe2000000000d */
[----:B------:R-:W-:Y:S02]  /*03c0*/  FFMA R16, R12, R16, R13 ;  /* 0x000000100c107223 */ /* 0x000fe4000000000d */
[----:B------:R-:W-:Y:S02]  /*03d0*/  FSETP.GEU.AND P3, PT, R11, RZ, PT ;  /* 0x000000ff0b00720b */ /* 0x000fe40003f6e000 */
[----:B------:R-:W-:-:S02]  /*03e0*/  FSETP.GEU.AND P2, PT, R14, RZ, PT ;  /* 0x000000ff0e00720b */ /* 0x000fc40003f4e000 */
[----:B------:R-:W-:Y:S02]  /*03f0*/  FSETP.GEU.AND P1, PT, R10, RZ, PT ;  /* 0x000000ff0a00720b */ /* 0x000fe40003f2e000 */
[----:B------:R-:W-:Y:S01]  /*0400*/  FSETP.GEU.AND P0, PT, R16, RZ, PT ;  /* 0x000000ff1000720b */ /* 0x000fe20003f0e000 */
[----:B0-----:R-:W-:Y:S01]  /*0410*/  IMAD.WIDE R12, R0, 0x4, R8 ;  /* 0x00000004000c7825 */ /* 0x001fe200078e0208 */
[----:B------:R-:W-:Y:S02]  /*0420*/  SEL R8, R11, RZ, P3 ;  /* 0x000000ff0b087207 */ /* 0x000fe40001800000 */
[----:B------:R-:W-:Y:S02]  /*0430*/  SEL R9, R14, RZ, P2 ;  /* 0x000000ff0e097207 */ /* 0x000fe40001000000 */
[----:B------:R-:W-:Y:S02]  /*0440*/  SEL R10, R10, RZ, P1 ;  /* 0x000000ff0a0a7207 */ /* 0x000fe40000800000 */
[----:B------:R-:W-:Y:S01]  /*0450*/  SEL R11, R16, RZ, P0 ;  /* 0x000000ff100b7207 */ /* 0x000fe20000000000 */
[----:B------:R-:W-:Y:S04]  /*0460*/  STG.E.128 desc[UR4][R2.64], R4 ;  /* 0x0000000402007986 */ /* 0x000fe8000c101d04 */
[----:B------:R-:W-:Y:S01]  /*0470*/  STG.E.128 desc[UR4][R12.64], R8 ;  /* 0x000000080c007986 */ /* 0x000fe2000c101d04 */
[----:B------:R-:W-:Y:S05]  /*0480*/  EXIT ;  /* 0x000000000000794d */ /* 0x000fea0003800000 */
.L_x_0:
[----:B------:R-:W-:-:S00]  /*0490*/  BRA `(.L_x_0) ;  /* 0xfffffffc00fc7947 */ /* 0x000fc0000383ffff */
[----:B------:R-:W-:-:S00]  /*04a0*/  NOP ;  /* 0x0000000000007918 */ /* 0x000fc00000000000 */
        /* <DEDUP_REMOVED lines=13> */
.L_x_1:


//--------------------- .nv.global.init           --------------------------
	.section	.nv.global.init,"aw",@progbits
.nv.global.init:
	.type		_$_str,@object
	.size		_$_str,(_$_str_$_2 - _$_str)
_$_str:
        /*0000*/ 	.byte	0x5f, 0x5f, 0x43, 0x55, 0x44, 0x41, 0x5f, 0x46, 0x54, 0x5a, 0x00
	.type		_$_str_$_2,@object
	.size		_$_str_$_2,(.L_1 - _$_str_$_2)
_$_str_$_2:
        /*000b*/ 	.byte	0x5f, 0x5f, 0x43, 0x55, 0x44, 0x41, 0x5f, 0x50, 0x52, 0x45, 0x43, 0x5f, 0x53, 0x51, 0x52, 0x54
        /*001b*/ 	.byte	0x00
.L_1:


//--------------------- .nv.constant0.triton_poi_fused__native_batch_norm_legit_no_training_convolution_relu_23 --------------------------
	.section	.nv.constant0.triton_poi_fused__native_batch_norm_legit_no_training_convolution_relu_23,"a",@progbits
	.sectionflags	@""
	.align	4
.nv.constant0.triton_poi_fused__native_batch_norm_legit_no_training_convolution_relu_23:
	.zero		588
